	.headerflags	@"EF_CUDA_TEXMODE_UNIFIED EF_CUDA_64BIT_ADDRESS EF_CUDA_ACCELERATORS EF_CUDA_SM90 EF_CUDA_VIRTUAL_SM(EF_CUDA_SM90)"
	.elftype	@"ET_EXEC"


//--------------------- .nv.info                  --------------------------
	.section	.nv.info,"",@"SHT_CUDA_INFO"
	.align	4


	//----- nvinfo : EIATTR_REGCOUNT
	.align		4
        /*0000*/ 	.byte	0x04, 0x2f
        /*0002*/ 	.short	(.L_2 - .L_1)
	.align		4
.L_1:
        /*0004*/ 	.word	index@(triton_poi_fused_native_layer_norm_23)
        /*0008*/ 	.word	0x00000010


	//----- nvinfo : EIATTR_MIN_STACK_SIZE
	.align		4
.L_2:
        /*000c*/ 	.byte	0x04, 0x12
        /*000e*/ 	.short	(.L_4 - .L_3)
	.align		4
.L_3:
        /*0010*/ 	.word	index@(triton_poi_fused_native_layer_norm_23)
        /*0014*/ 	.word	0x00000000


	//----- nvinfo : EIATTR_FRAME_SIZE
	.align		4
.L_4:
        /*0018*/ 	.byte	0x04, 0x11
        /*001a*/ 	.short	(.L_6 - .L_5)
	.align		4
.L_5:
        /*001c*/ 	.word	index@(triton_poi_fused_native_layer_norm_23)
        /*0020*/ 	.word	0x00000000


	//----- nvinfo : EIATTR_MIN_STACK_SIZE
	.align		4
.L_6:
        /*0024*/ 	.byte	0x04, 0x12
        /*0026*/ 	.short	(.L_8 - .L_7)
	.align		4
.L_7:
        /*0028*/ 	.word	index@(triton_poi_fused_native_layer_norm_23)
        /*002c*/ 	.word	0x00000000
.L_8:


//--------------------- .nv.info.triton_poi_fused_native_layer_norm_23 --------------------------
	.section	.nv.info.triton_poi_fused_native_layer_norm_23,"",@"SHT_CUDA_INFO"
	.sectionflags	@""
	.align	4


	//----- nvinfo : EIATTR_CUDA_API_VERSION
	.align		4
        /*0000*/ 	.byte	0x04, 0x37
        /*0002*/ 	.short	(.L_10 - .L_9)
.L_9:
        /*0004*/ 	.word	0x0000007c


	//----- nvinfo : EIATTR_KPARAM_INFO
	.align		4
.L_10:
        /*0008*/ 	.byte	0x04, 0x17
        /*000a*/ 	.short	(.L_12 - .L_11)
.L_11:
        /*000c*/ 	.word	0x00000000
        /*0010*/ 	.short	0x0003
        /*0012*/ 	.short	0x0018
        /*0014*/ 	.byte	0x00, 0xf0, 0x11, 0x00


	//----- nvinfo : EIATTR_KPARAM_INFO
	.align		4
.L_12:
        /*0018*/ 	.byte	0x04, 0x17
        /*001a*/ 	.short	(.L_14 - .L_13)
.L_13:
        /*001c*/ 	.word	0x00000000
        /*0020*/ 	.short	0x0002
        /*0022*/ 	.short	0x0010
        /*0024*/ 	.byte	0x00, 0xf4, 0x21, 0x00


	//----- nvinfo : EIATTR_KPARAM_INFO
	.align		4
.L_14:
        /*0028*/ 	.byte	0x04, 0x17
        /*002a*/ 	.short	(.L_16 - .L_15)
.L_15:
        /*002c*/ 	.word	0x00000000
        /*0030*/ 	.short	0x0001
        /*0032*/ 	.short	0x0008
        /*0034*/ 	.byte	0x00, 0xf4, 0x21, 0x00


	//----- nvinfo : EIATTR_KPARAM_INFO
	.align		4
.L_16:
        /*0038*/ 	.byte	0x04, 0x17
        /*003a*/ 	.short	(.L_18 - .L_17)
.L_17:
        /*003c*/ 	.word	0x00000000
        /*0040*/ 	.short	0x0000
        /*0042*/ 	.short	0x0000
        /*0044*/ 	.byte	0x00, 0xf4, 0x21, 0x00


	//----- nvinfo : EIATTR_SPARSE_MMA_MASK
	.align		4
.L_18:
        /*0048*/ 	.byte	0x03, 0x50
        /*004a*/ 	.short	0x0000


	//----- nvinfo : EIATTR_MAXREG_COUNT
	.align		4
        /*004c*/ 	.byte	0x03, 0x1b
        /*004e*/ 	.short	0x00ff


	//----- nvinfo : EIATTR_EXIT_INSTR_OFFSETS
	.align		4
        /*0050*/ 	.byte	0x04, 0x1c
        /*0052*/ 	.short	(.L_20 - .L_19)


	//   ....[0]....
.L_19:
        /*0054*/ 	.word	0x00000250


	//   ....[1]....
        /*0058*/ 	.word	0x00000290


	//----- nvinfo : EIATTR_REQNTID
	.align		4
.L_20:
        /*005c*/ 	.byte	0x04, 0x10
        /*005e*/ 	.short	(.L_22 - .L_21)
.L_21:
        /*0060*/ 	.word	0x00000020
        /*0064*/ 	.word	0x00000001
        /*0068*/ 	.word	0x00000001


	//----- nvinfo : EIATTR_CBANK_PARAM_SIZE
	.align		4
.L_22:
        /*006c*/ 	.byte	0x03, 0x19
        /*006e*/ 	.short	0x001c


	//----- nvinfo : EIATTR_PARAM_CBANK
	.align		4
        /*0070*/ 	.byte	0x04, 0x0a
        /*0072*/ 	.short	(.L_24 - .L_23)
	.align		4
.L_23:
        /*0074*/ 	.word	index@(.nv.constant0.triton_poi_fused_native_layer_norm_23)
        /*0078*/ 	.short	0x0210
        /*007a*/ 	.short	0x001c


	//----- nvinfo : EIATTR_SW_WAR
	.align		4
.L_24:
        /*007c*/ 	.byte	0x04, 0x36
        /*007e*/ 	.short	(.L_26 - .L_25)
.L_25:
        /*0080*/ 	.word	0x00000008
.L_26:


//--------------------- .nv.callgraph             --------------------------
	.section	.nv.callgraph,"",@"SHT_CUDA_CALLGRAPH"
	.align	4
	.sectionentsize	8
	.align		4
        /*0000*/ 	.word	0x00000000
	.align		4
        /*0004*/ 	.word	0xffffffff
	.align		4
        /*0008*/ 	.word	0x00000000
	.align		4
        /*000c*/ 	.word	0xfffffffe
	.align		4
        /*0010*/ 	.word	0x00000000
	.align		4
        /*0014*/ 	.word	0xfffffffd
	.align		4
        /*0018*/ 	.word	0x00000000
	.align		4
        /*001c*/ 	.word	0xfffffffc


//--------------------- .nv.constant4             --------------------------
	.section	.nv.constant4,"a",@progbits
	.align	8
	.align		8
.nv.constant4:
        /*0000*/ 	.dword	_$_str


//--------------------- .text.triton_poi_fused_native_layer_norm_23 --------------------------
	.section	.text.triton_poi_fused_native_layer_norm_23,"ax",@progbits
	.align	128
        .global         triton_poi_fused_native_layer_norm_23
        .type           triton_poi_fused_native_layer_norm_23,@function
        .size           triton_poi_fused_native_layer_norm_23,(.L_x_1 - triton_poi_fused_native_layer_norm_23)
        .other          triton_poi_fused_native_layer_norm_23,@"STO_CUDA_ENTRY STV_DEFAULT"
triton_poi_fused_native_layer_norm_23:
.text.triton_poi_fused_native_layer_norm_23:
[----:B------:R-:W0:Y:S02]  /*0000*/  LDC R1, c[0x0][0x28] ;  /* 0x00000a00ff017b82 */ /* 0x000e240000000800 */
[----:B------:R-:W1:Y:S01]  /*0010*/  S2R R10, SR_TID.X ;  /* 0x00000000000a7919 */ /* 0x000e620000002100 */
[----:B------:R-:W2:Y:S01]  /*0020*/  LDC.64 R2, c[0x0][0x210] ;  /* 0x00008400ff027b82 */ /* 0x000ea20000000a00 */
[----:B------:R-:W-:Y:S01]  /*0030*/  CS2R R6, SRZ ;  /* 0x0000000000067805 */ /* 0x000fe2000001ff00 */
[----:B------:R-:W-:Y:S01]  /*0040*/  ULDC.64 UR4, c[0x0][0x208] ;  /* 0x0000820000047ab9 */ /* 0x000fe20000000a00 */
[----:B------:R-:W3:Y:S01]  /*0050*/  S2R R9, SR_CTAID.X ;  /* 0x0000000000097919 */ /* 0x000ee20000002500 */
[----:B------:R-:W-:Y:S02]  /*0060*/  MOV R8, RZ ;  /* 0x000000ff00087202 */ /* 0x000fe40000000f00 */
[----:B-1----:R-:W-:-:S04]  /*0070*/  LOP3.LUT R0, R10, 0x3, RZ, 0xc0, !PT ;  /* 0x000000030a007812 */ /* 0x002fc800078ec0ff */
[----:B---3--:R-:W-:Y:S01]  /*0080*/  LEA R9, R9, R0, 0x2 ;  /* 0x0000000009097211 */ /* 0x008fe200078e10ff */
[----:B------:R-:W-:-:S03]  /*0090*/  HFMA2.MMA R0, -RZ, RZ, 0, 0 ;  /* 0x00000000ff007435 */ /* 0x000fc600000001ff */
[C---:B------:R-:W-:Y:S02]  /*00a0*/  ISETP.GE.AND P0, PT, R9.reuse, 0x4, PT ;  /* 0x000000040900780c */ /* 0x040fe40003f06270 */
[----:B------:R-:W-:-:S05]  /*00b0*/  SHF.L.U32 R5, R9, 0x2, RZ ;  /* 0x0000000209057819 */ /* 0x000fca00000006ff */
[----:B--2---:R-:W-:-:S06]  /*00c0*/  IMAD.WIDE R2, R5, 0x4, R2 ;  /* 0x0000000405027825 */ /* 0x004fcc00078e0202 */
[----:B------:R-:W2:Y:S04]  /*00d0*/  @!P0 LDG.E.EL R0, desc[UR4][R2.64] ;  /* 0x0000000402008981 */ /* 0x000ea8000c2e1900 */
[----:B------:R-:W2:Y:S04]  /*00e0*/  @!P0 LDG.E.EL R7, desc[UR4][R2.64+0x4] ;  /* 0x0000040402078981 */ /* 0x000ea8000c2e1900 */
[----:B------:R-:W3:Y:S04]  /*00f0*/  @!P0 LDG.E.EL R6, desc[UR4][R2.64+0x8] ;  /* 0x0000080402068981 */ /* 0x000ee8000c2e1900 */
[----:B------:R-:W4:Y:S01]  /*0100*/  @!P0 LDG.E.EL R8, desc[UR4][R2.64+0xc] ;  /* 0x00000c0402088981 */ /* 0x000f22000c2e1900 */
[----:B------:R-:W-:-:S04]  /*0110*/  LOP3.LUT P0, RZ, R10, 0x1c, RZ, 0xc0, !PT ;  /* 0x0000001c0aff7812 */ /* 0x000fc8000780c0ff */
[----:B------:R-:W-:Y:S01]  /*0120*/  ISETP.LT.AND P0, PT, R9, 0x4, !P0 ;  /* 0x000000040900780c */ /* 0x000fe20004701270 */
[----:B--2---:R-:W-:-:S04]  /*0130*/  FADD R5, R7, R0 ;  /* 0x0000000007057221 */ /* 0x004fc80000000000 */
[----:B---3--:R-:W-:Y:S02]  /*0140*/  FADD R11, R5, R6 ;  /* 0x00000006050b7221 */ /* 0x008fe40000000000 */
[----:B------:R-:W1:Y:S02]  /*0150*/  LDC.64 R4, c[0x0][0x218] ;  /* 0x00008600ff047b82 */ /* 0x000e640000000a00 */
[----:B----4-:R-:W-:-:S04]  /*0160*/  FADD R11, R11, R8 ;  /* 0x000000080b0b7221 */ /* 0x010fc80000000000 */
[----:B------:R-:W-:-:S04]  /*0170*/  FMUL R13, R11, 0.25 ;  /* 0x3e8000000b0d7820 */ /* 0x000fc80000400000 */
[C---:B------:R-:W-:Y:S01]  /*0180*/  FADD R7, -R13.reuse, R7 ;  /* 0x000000070d077221 */ /* 0x040fe20000000100 */
[C---:B------:R-:W-:Y:S01]  /*0190*/  FADD R0, -R13.reuse, R0 ;  /* 0x000000000d007221 */ /* 0x040fe20000000100 */
[C---:B------:R-:W-:Y:S01]  /*01a0*/  FADD R6, -R13.reuse, R6 ;  /* 0x000000060d067221 */ /* 0x040fe20000000100 */
[----:B------:R-:W-:Y:S01]  /*01b0*/  FADD R11, -R13, R8 ;  /* 0x000000080d0b7221 */ /* 0x000fe20000000100 */
[----:B------:R-:W-:-:S04]  /*01c0*/  FMUL R7, R7, R7 ;  /* 0x0000000707077220 */ /* 0x000fc80000400000 */
[----:B------:R-:W-:-:S04]  /*01d0*/  FFMA R7, R0, R0, R7 ;  /* 0x0000000000077223 */ /* 0x000fc80000000007 */
[----:B------:R-:W-:Y:S02]  /*01e0*/  FFMA R0, R6, R6, R7 ;  /* 0x0000000606007223 */ /* 0x000fe40000000007 */
[----:B------:R-:W2:Y:S01]  /*01f0*/  LDC.64 R6, c[0x0][0x220] ;  /* 0x00008800ff067b82 */ /* 0x000ea20000000a00 */
[----:B-1----:R-:W-:Y:S01]  /*0200*/  IMAD.WIDE R2, R9, 0x4, R4 ;  /* 0x0000000409027825 */ /* 0x002fe200078e0204 */
[----:B------:R-:W-:-:S03]  /*0210*/  HFMA2.MMA R5, -RZ, RZ, 1.625, 0 ;  /* 0x3e800000ff057435 */ /* 0x000fc600000001ff */
[----:B------:R-:W-:Y:S01]  /*0220*/  FFMA R0, R11, R11, R0 ;  /* 0x0000000b0b007223 */ /* 0x000fe20000000000 */
[----:B------:R1:W-:Y:S06]  /*0230*/  @P0 STG.E desc[UR4][R2.64], R13 ;  /* 0x0000000d02000986 */ /* 0x0003ec000c101904 */
[----:B------:R-:W-:Y:S01]  /*0240*/  FFMA R0, R0, R5, 9.9999997473787516356e-06 ;  /* 0x3727c5ac00007423 */ /* 0x000fe20000000005 */
[----:B------:R-:W-:Y:S06]  /*0250*/  @!P0 EXIT ;  /* 0x000000000000894d */ /* 0x000fec0003800000 */
[----:B------:R-:W0:Y:S01]  /*0260*/  MUFU.RSQ R5, R0 ;  /* 0x0000000000057308 */ /* 0x000e220000001400 */
[----:B-12---:R-:W-:-:S05]  /*0270*/  IMAD.WIDE R2, R9, 0x4, R6 ;  /* 0x0000000409027825 */ /* 0x006fca00078e0206 */
[----:B0-----:R-:W-:Y:S01]  /*0280*/  STG.E desc[UR4][R2.64], R5 ;  /* 0x0000000502007986 */ /* 0x001fe2000c101904 */
[----:B------:R-:W-:Y:S05]  /*0290*/  EXIT ;  /* 0x000000000000794d */ /* 0x000fea0003800000 */
.L_x_0:
[----:B------:R-:W-:-:S00]  /*02a0*/  BRA `(.L_x_0) ;  /* 0xfffffffc00fc7947 */ /* 0x000fc0000383ffff */
[----:B------:R-:W-:-:S00]  /*02b0*/  NOP ;  /* 0x0000000000007918 */ /* 0x000fc00000000000 */
        /* <DEDUP_REMOVED lines=12> */
.L_x_1:


//--------------------- .nv.global.init           --------------------------
	.section	.nv.global.init,"aw",@progbits
.nv.global.init:
	.type		_$_str,@object
	.size		_$_str,(.L_0 - _$_str)
_$_str:
        /*0000*/ 	.byte	0x5f, 0x5f, 0x43, 0x55, 0x44, 0x41, 0x5f, 0x46, 0x54, 0x5a, 0x00
.L_0:


//--------------------- .nv.constant0.triton_poi_fused_native_layer_norm_23 --------------------------
	.section	.nv.constant0.triton_poi_fused_native_layer_norm_23,"a",@progbits
	.sectionflags	@""
	.align	4
.nv.constant0.triton_poi_fused_native_layer_norm_23:
	.zero		556
